	.headerflags	@"EF_CUDA_TEXMODE_UNIFIED EF_CUDA_64BIT_ADDRESS EF_CUDA_ACCELERATORS EF_CUDA_SM90 EF_CUDA_VIRTUAL_SM(EF_CUDA_SM90)"
	.elftype	@"ET_EXEC"


//--------------------- .nv.info                  --------------------------
	.section	.nv.info,"",@"SHT_CUDA_INFO"
	.align	4


	//----- nvinfo : EIATTR_REGCOUNT
	.align		4
        /*0000*/ 	.byte	0x04, 0x2f
        /*0002*/ 	.short	(.L_3 - .L_2)
	.align		4
.L_2:
        /*0004*/ 	.word	index@(triton_poi_fused__native_batch_norm_legit_no_training_convolution_leaky_relu_17)
        /*0008*/ 	.word	0x00000022


	//----- nvinfo : EIATTR_MIN_STACK_SIZE
	.align		4
.L_3:
        /*000c*/ 	.byte	0x04, 0x12
        /*000e*/ 	.short	(.L_5 - .L_4)
	.align		4
.L_4:
        /*0010*/ 	.word	index@(triton_poi_fused__native_batch_norm_legit_no_training_convolution_leaky_relu_17)
        /*0014*/ 	.word	0x00000000


	//----- nvinfo : EIATTR_FRAME_SIZE
	.align		4
.L_5:
        /*0018*/ 	.byte	0x04, 0x11
        /*001a*/ 	.short	(.L_7 - .L_6)
	.align		4
.L_6:
        /*001c*/ 	.word	index@(triton_poi_fused__native_batch_norm_legit_no_training_convolution_leaky_relu_17)
        /*0020*/ 	.word	0x00000000


	//----- nvinfo : EIATTR_MIN_STACK_SIZE
	.align		4
.L_7:
        /*0024*/ 	.byte	0x04, 0x12
        /*0026*/ 	.short	(.L_9 - .L_8)
	.align		4
.L_8:
        /*0028*/ 	.word	index@(triton_poi_fused__native_batch_norm_legit_no_training_convolution_leaky_relu_17)
        /*002c*/ 	.word	0x00000000
.L_9:


//--------------------- .nv.info.triton_poi_fused__native_batch_norm_legit_no_training_convolution_leaky_relu_17 --------------------------
	.section	.nv.info.triton_poi_fused__native_batch_norm_legit_no_training_convolution_leaky_relu_17,"",@"SHT_CUDA_INFO"
	.sectionflags	@""
	.align	4


	//----- nvinfo : EIATTR_CUDA_API_VERSION
	.align		4
        /*0000*/ 	.byte	0x04, 0x37
        /*0002*/ 	.short	(.L_11 - .L_10)
.L_10:
        /*0004*/ 	.word	0x0000007c


	//----- nvinfo : EIATTR_KPARAM_INFO
	.align		4
.L_11:
        /*0008*/ 	.byte	0x04, 0x17
        /*000a*/ 	.short	(.L_13 - .L_12)
.L_12:
        /*000c*/ 	.word	0x00000000
        /*0010*/ 	.short	0x0007
        /*0012*/ 	.short	0x0038
        /*0014*/ 	.byte	0x00, 0xf0, 0x11, 0x00


	//----- nvinfo : EIATTR_KPARAM_INFO
	.align		4
.L_13:
        /*0018*/ 	.byte	0x04, 0x17
        /*001a*/ 	.short	(.L_15 - .L_14)
.L_14:
        /*001c*/ 	.word	0x00000000
        /*0020*/ 	.short	0x0006
        /*0022*/ 	.short	0x0030
        /*0024*/ 	.byte	0x00, 0xf4, 0x21, 0x00


	//----- nvinfo : EIATTR_KPARAM_INFO
	.align		4
.L_15:
        /*0028*/ 	.byte	0x04, 0x17
        /*002a*/ 	.short	(.L_17 - .L_16)
.L_16:
        /*002c*/ 	.word	0x00000000
        /*0030*/ 	.short	0x0005
        /*0032*/ 	.short	0x0028
        /*0034*/ 	.byte	0x00, 0xf4, 0x21, 0x00


	//----- nvinfo : EIATTR_KPARAM_INFO
	.align		4
.L_17:
        /*0038*/ 	.byte	0x04, 0x17
        /*003a*/ 	.short	(.L_19 - .L_18)
.L_18:
        /*003c*/ 	.word	0x00000000
        /*0040*/ 	.short	0x0004
        /*0042*/ 	.short	0x0020
        /*0044*/ 	.byte	0x00, 0xf4, 0x21, 0x00


	//----- nvinfo : EIATTR_KPARAM_INFO
	.align		4
.L_19:
        /*0048*/ 	.byte	0x04, 0x17
        /*004a*/ 	.short	(.L_21 - .L_20)
.L_20:
        /*004c*/ 	.word	0x00000000
        /*0050*/ 	.short	0x0003
        /*0052*/ 	.short	0x0018
        /*0054*/ 	.byte	0x00, 0xf4, 0x21, 0x00


	//----- nvinfo : EIATTR_KPARAM_INFO
	.align		4
.L_21:
        /*0058*/ 	.byte	0x04, 0x17
        /*005a*/ 	.short	(.L_23 - .L_22)
.L_22:
        /*005c*/ 	.word	0x00000000
        /*0060*/ 	.short	0x0002
        /*0062*/ 	.short	0x0010
        /*0064*/ 	.byte	0x00, 0xf4, 0x21, 0x00


	//----- nvinfo : EIATTR_KPARAM_INFO
	.align		4
.L_23:
        /*0068*/ 	.byte	0x04, 0x17
        /*006a*/ 	.short	(.L_25 - .L_24)
.L_24:
        /*006c*/ 	.word	0x00000000
        /*0070*/ 	.short	0x0001
        /*0072*/ 	.short	0x0008
        /*0074*/ 	.byte	0x00, 0xf4, 0x21, 0x00


	//----- nvinfo : EIATTR_KPARAM_INFO
	.align		4
.L_25:
        /*0078*/ 	.byte	0x04, 0x17
        /*007a*/ 	.short	(.L_27 - .L_26)
.L_26:
        /*007c*/ 	.word	0x00000000
        /*0080*/ 	.short	0x0000
        /*0082*/ 	.short	0x0000
        /*0084*/ 	.byte	0x00, 0xf4, 0x21, 0x00


	//----- nvinfo : EIATTR_SPARSE_MMA_MASK
	.align		4
.L_27:
        /*0088*/ 	.byte	0x03, 0x50
        /*008a*/ 	.short	0x0000


	//----- nvinfo : EIATTR_MAXREG_COUNT
	.align		4
        /*008c*/ 	.byte	0x03, 0x1b
        /*008e*/ 	.short	0x00ff


	//----- nvinfo : EIATTR_EXIT_INSTR_OFFSETS
	.align		4
        /*0090*/ 	.byte	0x04, 0x1c
        /*0092*/ 	.short	(.L_29 - .L_28)


	//   ....[0]....
.L_28:
        /*0094*/ 	.word	0x000007e0


	//----- nvinfo : EIATTR_REQNTID
	.align		4
.L_29:
        /*0098*/ 	.byte	0x04, 0x10
        /*009a*/ 	.short	(.L_31 - .L_30)
.L_30:
        /*009c*/ 	.word	0x00000080
        /*00a0*/ 	.word	0x00000001
        /*00a4*/ 	.word	0x00000001


	//----- nvinfo : EIATTR_CBANK_PARAM_SIZE
	.align		4
.L_31:
        /*00a8*/ 	.byte	0x03, 0x19
        /*00aa*/ 	.short	0x003c


	//----- nvinfo : EIATTR_PARAM_CBANK
	.align		4
        /*00ac*/ 	.byte	0x04, 0x0a
        /*00ae*/ 	.short	(.L_33 - .L_32)
	.align		4
.L_32:
        /*00b0*/ 	.word	index@(.nv.constant0.triton_poi_fused__native_batch_norm_legit_no_training_convolution_leaky_relu_17)
        /*00b4*/ 	.short	0x0210
        /*00b6*/ 	.short	0x003c


	//----- nvinfo : EIATTR_SW_WAR
	.align		4
.L_33:
        /*00b8*/ 	.byte	0x04, 0x36
        /*00ba*/ 	.short	(.L_35 - .L_34)
.L_34:
        /*00bc*/ 	.word	0x00000008
.L_35:


//--------------------- .nv.callgraph             --------------------------
	.section	.nv.callgraph,"",@"SHT_CUDA_CALLGRAPH"
	.align	4
	.sectionentsize	8
	.align		4
        /*0000*/ 	.word	0x00000000
	.align		4
        /*0004*/ 	.word	0xffffffff
	.align		4
        /*0008*/ 	.word	0x00000000
	.align		4
        /*000c*/ 	.word	0xfffffffe
	.align		4
        /*0010*/ 	.word	0x00000000
	.align		4
        /*0014*/ 	.word	0xfffffffd
	.align		4
        /*0018*/ 	.word	0x00000000
	.align		4
        /*001c*/ 	.word	0xfffffffc


//--------------------- .nv.constant4             --------------------------
	.section	.nv.constant4,"a",@progbits
	.align	8
	.align		8
.nv.constant4:
        /*0000*/ 	.dword	_$_str
	.align		8
        /*0008*/ 	.dword	_$_str_$_2


//--------------------- .text.triton_poi_fused__native_batch_norm_legit_no_training_convolution_leaky_relu_17 --------------------------
	.section	.text.triton_poi_fused__native_batch_norm_legit_no_training_convolution_leaky_relu_17,"ax",@progbits
	.align	128
        .global         triton_poi_fused__native_batch_norm_legit_no_training_convolution_leaky_relu_17
        .type           triton_poi_fused__native_batch_norm_legit_no_training_convolution_leaky_relu_17,@function
        .size           triton_poi_fused__native_batch_norm_legit_no_training_convolution_leaky_relu_17,(.L_x_1 - triton_poi_fused__native_batch_norm_legit_no_training_convolution_leaky_relu_17)
        .other          triton_poi_fused__native_batch_norm_legit_no_training_convolution_leaky_relu_17,@"STO_CUDA_ENTRY STV_DEFAULT"
triton_poi_fused__native_batch_norm_legit_no_training_convolution_leaky_relu_17:
.text.triton_poi_fused__native_batch_norm_legit_no_training_convolution_leaky_relu_17:
[----:B------:R-:W-:Y:S01]  /*0000*/  LDC R1, c[0x0][0x28] ;  /* 0x00000a00ff017b82 */ /* 0x000fe20000000800 */
[----:B------:R-:W1:Y:S07]  /*0010*/  S2R R0, SR_TID.X ;  /* 0x0000000000007919 */ /* 0x000e6e0000002100 */
[----:B------:R-:W2:Y:S01]  /*0020*/  LDC.64 R20, c[0x0][0x230] ;  /* 0x00008c00ff147b82 */ /* 0x000ea20000000a00 */
[----:B------:R-:W-:Y:S01]  /*0030*/  ULDC.64 UR4, c[0x0][0x208] ;  /* 0x0000820000047ab9 */ /* 0x000fe20000000a00 */
[----:B------:R-:W3:Y:S06]  /*0040*/  S2R R5, SR_CTAID.X ;  /* 0x0000000000057919 */ /* 0x000eec0000002500 */
[----:B------:R-:W4:Y:S08]  /*0050*/  LDC.64 R16, c[0x0][0x220] ;  /* 0x00008800ff107b82 */ /* 0x000f300000000a00 */
[----:B------:R-:W5:Y:S01]  /*0060*/  LDC.64 R28, c[0x0][0x210] ;  /* 0x00008400ff1c7b82 */ /* 0x000f620000000a00 */
[----:B-1----:R-:W-:-:S02]  /*0070*/  SHF.L.U32 R0, R0, 0x2, RZ ;  /* 0x0000000200007819 */ /* 0x002fc400000006ff */
[----:B---3--:R-:W-:Y:S02]  /*0080*/  SHF.R.S32.HI R3, RZ, 0x15, R5 ;  /* 0x00000015ff037819 */ /* 0x008fe40000011405 */
[----:B------:R-:W-:Y:S02]  /*0090*/  LOP3.LUT R0, R0, 0x1fc, RZ, 0xc0, !PT ;  /* 0x000001fc00007812 */ /* 0x000fe400078ec0ff */
[----:B------:R-:W-:Y:S02]  /*00a0*/  SGXT R3, R3, 0x1 ;  /* 0x000000010303781a */ /* 0x000fe40000000200 */
[----:B------:R-:W-:-:S04]  /*00b0*/  LEA R0, R5, R0, 0xa ;  /* 0x0000000005007211 */ /* 0x000fc800078e50ff */
[----:B------:R-:W-:-:S04]  /*00c0*/  LEA.HI R3, R3, R0, RZ, 0x7 ;  /* 0x0000000003037211 */ /* 0x000fc800078f38ff */
[----:B------:R-:W-:-:S04]  /*00d0*/  LOP3.LUT R3, R3, 0xffffff80, RZ, 0xc0, !PT ;  /* 0xffffff8003037812 */ /* 0x000fc800078ec0ff */
[----:B------:R-:W-:Y:S02]  /*00e0*/  IADD3 R8, R0, -R3, RZ ;  /* 0x8000000300087210 */ /* 0x000fe40007ffe0ff */
[----:B------:R-:W1:Y:S03]  /*00f0*/  LDC.64 R2, c[0x0][0x228] ;  /* 0x00008a00ff027b82 */ /* 0x000e660000000a00 */
[----:B--2---:R-:W-:-:S06]  /*0100*/  IMAD.WIDE R20, R8, 0x4, R20 ;  /* 0x0000000408147825 */ /* 0x004fcc00078e0214 */
[----:B------:R-:W2:Y:S01]  /*0110*/  LDG.E.EL.128 R20, desc[UR4][R20.64] ;  /* 0x0000000414147981 */ /* 0x000ea2000c2e1d00 */
[----:B----4-:R-:W-:-:S04]  /*0120*/  IMAD.WIDE R16, R8, 0x4, R16 ;  /* 0x0000000408107825 */ /* 0x010fc800078e0210 */
[----:B-----5:R-:W-:Y:S02]  /*0130*/  IMAD.WIDE R28, R0, 0x4, R28 ;  /* 0x00000004001c7825 */ /* 0x020fe400078e021c */
[----:B------:R-:W3:Y:S04]  /*0140*/  LDG.E.EL.128 R16, desc[UR4][R16.64] ;  /* 0x0000000410107981 */ /* 0x000ee8000c2e1d00 */
[----:B------:R-:W3:Y:S04]  /*0150*/  LDG.E.128 R12, desc[UR4][R28.64+0x800] ;  /* 0x000800041c0c7981 */ /* 0x000ee8000c1e1d00 */
[----:B------:R-:W4:Y:S01]  /*0160*/  LDG.E.128 R4, desc[UR4][R28.64] ;  /* 0x000000041c047981 */ /* 0x000f22000c1e1d00 */
[----:B-1----:R-:W-:-:S05]  /*0170*/  IMAD.WIDE R2, R8, 0x4, R2 ;  /* 0x0000000408027825 */ /* 0x002fca00078e0202 */
[----:B------:R1:W5:Y:S02]  /*0180*/  LDG.E.EL.128 R24, desc[UR4][R2.64] ;  /* 0x0000000402187981 */ /* 0x000364000c2e1d00 */
[----:B-1----:R-:W-:Y:S01]  /*0190*/  HFMA2.MMA R3, -RZ, RZ, 1.625, 0 ;  /* 0x3e800000ff037435 */ /* 0x002fe200000001ff */
[----:B--2---:R-:W-:-:S04]  /*01a0*/  FADD R20, R20, 0.0010000000474974513054 ;  /* 0x3a83126f14147421 */ /* 0x004fc80000000000 */
[----:B------:R-:W1:Y:S01]  /*01b0*/  MUFU.SQRT R9, R20 ;  /* 0x0000001400097308 */ /* 0x000e620000002000 */
[----:B------:R-:W-:Y:S01]  /*01c0*/  FADD R21, R21, 0.0010000000474974513054 ;  /* 0x3a83126f15157421 */ /* 0x000fe20000000000 */
[----:B------:R-:W-:-:S06]  /*01d0*/  FADD R22, R22, 0.0010000000474974513054 ;  /* 0x3a83126f16167421 */ /* 0x000fcc0000000000 */
[----:B------:R-:W2:Y:S01]  /*01e0*/  MUFU.SQRT R21, R21 ;  /* 0x0000001500157308 */ /* 0x000ea20000002000 */
[C---:B-1----:R-:W-:Y:S02]  /*01f0*/  FSETP.GT.AND P0, PT, R9.reuse, 8.50705917302346158658e+37, PT ;  /* 0x7e8000000900780b */ /* 0x042fe40003f04000 */
[----:B------:R-:W-:-:S05]  /*0200*/  FSETP.GEU.AND P3, PT, R9, 1.175494350822287508e-38, PT ;  /* 0x008000000900780b */ /* 0x000fca0003f6e000 */
[----:B------:R-:W1:Y:S01]  /*0210*/  MUFU.SQRT R11, R22 ;  /* 0x00000016000b7308 */ /* 0x000e620000002000 */
[C---:B--2---:R-:W-:Y:S02]  /*0220*/  FSETP.GT.AND P1, PT, R21.reuse, 8.50705917302346158658e+37, PT ;  /* 0x7e8000001500780b */ /* 0x044fe40003f24000 */
[----:B------:R-:W-:-:S03]  /*0230*/  FSETP.GEU.AND P4, PT, R21, 1.175494350822287508e-38, PT ;  /* 0x008000001500780b */ /* 0x000fc60003f8e000 */
[----:B------:R-:W-:-:S04]  /*0240*/  @P0 FMUL R9, R9, 0.25 ;  /* 0x3e80000009090820 */ /* 0x000fc80000400000 */
[----:B------:R-:W-:Y:S01]  /*0250*/  @!P3 FMUL R9, R9, 16777216 ;  /* 0x4b8000000909b820 */ /* 0x000fe20000400000 */
[----:B-1----:R-:W-:-:S03]  /*0260*/  FSETP.GT.AND P2, PT, R11, 8.50705917302346158658e+37, PT ;  /* 0x7e8000000b00780b */ /* 0x002fc60003f44000 */
[----:B------:R-:W1:Y:S01]  /*0270*/  MUFU.RCP R10, R9 ;  /* 0x00000009000a7308 */ /* 0x000e620000001000 */
[----:B------:R-:W-:Y:S01]  /*0280*/  @P1 FMUL R21, R21, 0.25 ;  /* 0x3e80000015151820 */ /* 0x000fe20000400000 */
[----:B------:R-:W-:Y:S02]  /*0290*/  FSETP.GEU.AND P5, PT, R11, 1.175494350822287508e-38, PT ;  /* 0x008000000b00780b */ /* 0x000fe40003fae000 */
[----:B------:R-:W-:Y:S01]  /*02a0*/  FSEL R31, R3, 1, P0 ;  /* 0x3f800000031f7808 */ /* 0x000fe20000000000 */
[----:B------:R-:W-:-:S04]  /*02b0*/  @!P4 FMUL R21, R21, 16777216 ;  /* 0x4b8000001515c820 */ /* 0x000fc80000400000 */
[----:B------:R-:W-:Y:S01]  /*02c0*/  @!P3 FMUL R31, R31, 16777216 ;  /* 0x4b8000001f1fb820 */ /* 0x000fe20000400000 */
[----:B------:R-:W-:Y:S01]  /*02d0*/  @P2 FMUL R11, R11, 0.25 ;  /* 0x3e8000000b0b2820 */ /* 0x000fe20000400000 */
[----:B------:R-:W2:Y:S01]  /*02e0*/  MUFU.RCP R21, R21 ;  /* 0x0000001500157308 */ /* 0x000ea20000001000 */
[--C-:B---3--:R-:W-:Y:S01]  /*02f0*/  FADD R15, R15, R19.reuse ;  /* 0x000000130f0f7221 */ /* 0x108fe20000000000 */
[--C-:B------:R-:W-:Y:S01]  /*0300*/  FADD R14, R14, R18.reuse ;  /* 0x000000120e0e7221 */ /* 0x100fe20000000000 */
[----:B----4-:R-:W-:Y:S01]  /*0310*/  FADD R19, R7, R19 ;  /* 0x0000001307137221 */ /* 0x010fe20000000000 */
[----:B-1----:R-:W-:Y:S01]  /*0320*/  FMUL R10, R10, R31 ;  /* 0x0000001f0a0a7220 */ /* 0x002fe20000400000 */
[----:B------:R-:W-:Y:S01]  /*0330*/  FADD R18, R6, R18 ;  /* 0x0000001206127221 */ /* 0x000fe20000000000 */
[----:B------:R-:W1:Y:S01]  /*0340*/  LDC.64 R30, c[0x0][0x238] ;  /* 0x00008e00ff1e7b82 */ /* 0x000e620000000a00 */
[----:B------:R-:W-:Y:S01]  /*0350*/  @!P5 FMUL R11, R11, 16777216 ;  /* 0x4b8000000b0bd820 */ /* 0x000fe20000400000 */
[----:B------:R-:W-:-:S06]  /*0360*/  FSEL R2, R3, 1, P1 ;  /* 0x3f80000003027808 */ /* 0x000fcc0000800000 */
[----:B------:R-:W3:Y:S01]  /*0370*/  LDC.64 R6, c[0x0][0x240] ;  /* 0x00009000ff067b82 */ /* 0x000ee20000000a00 */
[----:B------:R-:W4:Y:S01]  /*0380*/  MUFU.RCP R11, R11 ;  /* 0x0000000b000b7308 */ /* 0x000f220000001000 */
[----:B------:R-:W-:Y:S01]  /*0390*/  @!P4 FMUL R2, R2, 16777216 ;  /* 0x4b8000000202c820 */ /* 0x000fe20000400000 */
[--C-:B------:R-:W-:Y:S01]  /*03a0*/  FADD R12, R12, R16.reuse ;  /* 0x000000100c0c7221 */ /* 0x100fe20000000000 */
[----:B------:R-:W-:Y:S02]  /*03b0*/  FADD R16, R4, R16 ;  /* 0x0000001004107221 */ /* 0x000fe40000000000 */
[----:B--2---:R-:W-:Y:S01]  /*03c0*/  FMUL R9, R21, R2 ;  /* 0x0000000215097220 */ /* 0x004fe20000400000 */
[----:B------:R-:W-:Y:S01]  /*03d0*/  FSEL R2, R3, 1, P2 ;  /* 0x3f80000003027808 */ /* 0x000fe20001000000 */
[--C-:B------:R-:W-:Y:S01]  /*03e0*/  FADD R13, R13, R17.reuse ;  /* 0x000000110d0d7221 */ /* 0x100fe20000000000 */
[----:B------:R-:W-:Y:S01]  /*03f0*/  FADD R17, R5, R17 ;  /* 0x0000001105117221 */ /* 0x000fe20000000000 */
[C---:B-----5:R-:W-:Y:S01]  /*0400*/  FADD R21, -R24.reuse, R12 ;  /* 0x0000000c18157221 */ /* 0x060fe20000000100 */
[----:B------:R-:W-:Y:S01]  /*0410*/  FADD R5, -R24, R16 ;  /* 0x0000001018057221 */ /* 0x000fe20000000100 */
[----:B------:R-:W-:Y:S01]  /*0420*/  @!P5 FMUL R2, R2, 16777216 ;  /* 0x4b8000000202d820 */ /* 0x000fe20000400000 */
[----:B------:R-:W-:Y:S01]  /*0430*/  FADD R4, -R25, R17 ;  /* 0x0000001119047221 */ /* 0x000fe20000000100 */
[C---:B------:R-:W-:Y:S01]  /*0440*/  FMUL R21, R10.reuse, R21 ;  /* 0x000000150a157220 */ /* 0x040fe20000400000 */
[----:B------:R-:W-:Y:S01]  /*0450*/  FMUL R24, R10, R5 ;  /* 0x000000050a187220 */ /* 0x000fe20000400000 */
[----:B----4-:R-:W-:Y:S01]  /*0460*/  FMUL R2, R11, R2 ;  /* 0x000000020b027220 */ /* 0x010fe20000400000 */
[----:B-1----:R-:W-:-:S04]  /*0470*/  IMAD.WIDE R10, R8, 0x4, R30 ;  /* 0x00000004080a7825 */ /* 0x002fc800078e021e */
[----:B------:R-:W-:Y:S01]  /*0480*/  FADD R22, -R25, R13 ;  /* 0x0000000d19167221 */ /* 0x000fe20000000100 */
[----:B------:R-:W-:Y:S01]  /*0490*/  FMUL R25, R9, R4 ;  /* 0x0000000409197220 */ /* 0x000fe20000400000 */
[----:B---3--:R-:W-:-:S04]  /*04a0*/  IMAD.WIDE R6, R8, 0x4, R6 ;  /* 0x0000000408067825 */ /* 0x008fc800078e0206 */
[----:B------:R-:W-:Y:S02]  /*04b0*/  FMUL R22, R9, R22 ;  /* 0x0000001609167220 */ /* 0x000fe40000400000 */
[----:B------:R-:W2:Y:S04]  /*04c0*/  LDG.E.EL.128 R8, desc[UR4][R10.64] ;  /* 0x000000040a087981 */ /* 0x000ea8000c2e1d00 */
[----:B------:R-:W2:Y:S01]  /*04d0*/  LDG.E.EL.128 R4, desc[UR4][R6.64] ;  /* 0x0000000406047981 */ /* 0x000ea2000c2e1d00 */
[----:B------:R-:W-:-:S04]  /*04e0*/  FADD R30, R23, 0.0010000000474974513054 ;  /* 0x3a83126f171e7421 */ /* 0x000fc80000000000 */
[----:B------:R-:W1:Y:S02]  /*04f0*/  MUFU.SQRT R23, R30 ;  /* 0x0000001e00177308 */ /* 0x000e640000002000 */
[C---:B-1----:R-:W-:Y:S02]  /*0500*/  FSETP.GT.AND P0, PT, R23.reuse, 8.50705917302346158658e+37, PT ;  /* 0x7e8000001700780b */ /* 0x042fe40003f04000 */
[----:B------:R-:W-:-:S11]  /*0510*/  FSETP.GEU.AND P1, PT, R23, 1.175494350822287508e-38, PT ;  /* 0x008000001700780b */ /* 0x000fd60003f2e000 */
[----:B------:R-:W-:-:S04]  /*0520*/  @P0 FMUL R23, R23, 0.25 ;  /* 0x3e80000017170820 */ /* 0x000fc80000400000 */
[----:B------:R-:W-:-:S06]  /*0530*/  @!P1 FMUL R23, R23, 16777216 ;  /* 0x4b80000017179820 */ /* 0x000fcc0000400000 */
[----:B------:R-:W1:Y:S01]  /*0540*/  MUFU.RCP R23, R23 ;  /* 0x0000001700177308 */ /* 0x000e620000001000 */
[----:B------:R-:W-:Y:S04]  /*0550*/  STG.E.128 desc[UR4][R28.64], R16 ;  /* 0x000000101c007986 */ /* 0x000fe8000c101d04 */
[----:B------:R-:W-:Y:S01]  /*0560*/  STG.E.128 desc[UR4][R28.64+0x800], R12 ;  /* 0x0008000c1c007986 */ /* 0x000fe2000c101d04 */
[C-C-:B--2---:R-:W-:Y:S01]  /*0570*/  FFMA R24, R8.reuse, R24, R4.reuse ;  /* 0x0000001808187223 */ /* 0x144fe20000000004 */
[----:B------:R-:W-:Y:S01]  /*0580*/  FFMA R20, R8, R21, R4 ;  /* 0x0000001508147223 */ /* 0x000fe20000000004 */
[----:B------:R-:W-:Y:S01]  /*0590*/  FSEL R4, R3, 1, P0 ;  /* 0x3f80000003047808 */ /* 0x000fe20000000000 */
[----:B------:R-:W-:-:S04]  /*05a0*/  FADD R8, -R27, R15 ;  /* 0x0000000f1b087221 */ /* 0x000fc80000000100 */
[----:B------:R-:W-:-:S04]  /*05b0*/  @!P1 FMUL R4, R4, 16777216 ;  /* 0x4b80000004049820 */ /* 0x000fc80000400000 */
[----:B-1----:R-:W-:-:S04]  /*05c0*/  FMUL R3, R23, R4 ;  /* 0x0000000417037220 */ /* 0x002fc80000400000 */
[----:B------:R-:W-:Y:S01]  /*05d0*/  FMUL R8, R3, R8 ;  /* 0x0000000803087220 */ /* 0x000fe20000400000 */
[C-C-:B------:R-:W-:Y:S01]  /*05e0*/  FFMA R25, R9.reuse, R25, R5.reuse ;  /* 0x0000001909197223 */ /* 0x140fe20000000005 */
[----:B------:R-:W-:Y:S02]  /*05f0*/  FFMA R21, R9, R22, R5 ;  /* 0x0000001609157223 */ /* 0x000fe40000000005 */
[----:B------:R-:W-:Y:S01]  /*0600*/  FFMA R23, R11, R8, R7 ;  /* 0x000000080b177223 */ /* 0x000fe20000000007 */
[C---:B------:R-:W-:Y:S01]  /*0610*/  FADD R5, -R26.reuse, R14 ;  /* 0x0000000e1a057221 */ /* 0x040fe20000000100 */
[----:B------:R-:W-:Y:S01]  /*0620*/  FADD R9, -R26, R18 ;  /* 0x000000121a097221 */ /* 0x000fe20000000100 */
[----:B------:R-:W-:Y:S02]  /*0630*/  FADD R4, -R27, R19 ;  /* 0x000000131b047221 */ /* 0x000fe40000000100 */
[----:B------:R-:W-:Y:S01]  /*0640*/  FSETP.GT.AND P6, PT, R23, RZ, PT ;  /* 0x000000ff1700720b */ /* 0x000fe20003fc4000 */
[C---:B------:R-:W-:Y:S01]  /*0650*/  FMUL R5, R2.reuse, R5 ;  /* 0x0000000502057220 */ /* 0x040fe20000400000 */
[----:B------:R-:W-:Y:S01]  /*0660*/  FMUL R9, R2, R9 ;  /* 0x0000000902097220 */ /* 0x000fe20000400000 */
[----:B------:R-:W-:-:S02]  /*0670*/  FMUL R4, R3, R4 ;  /* 0x0000000403047220 */ /* 0x000fc40000400000 */
[----:B------:R-:W1:Y:S01]  /*0680*/  LDC.64 R2, c[0x0][0x218] ;  /* 0x00008600ff027b82 */ /* 0x000e620000000a00 */
[C-C-:B------:R-:W-:Y:S01]  /*0690*/  FFMA R22, R10.reuse, R5, R6.reuse ;  /* 0x000000050a167223 */ /* 0x140fe20000000006 */
[----:B------:R-:W-:Y:S01]  /*06a0*/  FFMA R27, R11, R4, R7 ;  /* 0x000000040b1b7223 */ /* 0x000fe20000000007 */
[----:B------:R-:W-:Y:S01]  /*06b0*/  FFMA R26, R10, R9, R6 ;  /* 0x000000090a1a7223 */ /* 0x000fe20000000006 */
[----:B------:R-:W-:Y:S02]  /*06c0*/  FSETP.GT.AND P4, PT, R21, RZ, PT ;  /* 0x000000ff1500720b */ /* 0x000fe40003f84000 */
[----:B------:R-:W-:Y:S02]  /*06d0*/  FSETP.GT.AND P5, PT, R22, RZ, PT ;  /* 0x000000ff1600720b */ /* 0x000fe40003fa4000 */
[----:B------:R-:W-:Y:S01]  /*06e0*/  @!P6 FMUL R23, R23, 0.10000000149011611938 ;  /* 0x3dcccccd1717e820 */ /* 0x000fe20000400000 */
[----:B------:R-:W-:Y:S02]  /*06f0*/  FSETP.GT.AND P3, PT, R27, RZ, PT ;  /* 0x000000ff1b00720b */ /* 0x000fe40003f64000 */
[----:B------:R-:W-:-:S02]  /*0700*/  FSETP.GT.AND P2, PT, R26, RZ, PT ;  /* 0x000000ff1a00720b */ /* 0x000fc40003f44000 */
[----:B------:R-:W-:Y:S02]  /*0710*/  FSETP.GT.AND P1, PT, R25, RZ, PT ;  /* 0x000000ff1900720b */ /* 0x000fe40003f24000 */
[----:B------:R-:W-:Y:S02]  /*0720*/  FSETP.GT.AND P0, PT, R24, RZ, PT ;  /* 0x000000ff1800720b */ /* 0x000fe40003f04000 */
[----:B------:R-:W-:Y:S01]  /*0730*/  FSETP.GT.AND P6, PT, R20, RZ, PT ;  /* 0x000000ff1400720b */ /* 0x000fe20003fc4000 */
[----:B------:R-:W-:Y:S01]  /*0740*/  @!P4 FMUL R21, R21, 0.10000000149011611938 ;  /* 0x3dcccccd1515c820 */ /* 0x000fe20000400000 */
[----:B------:R-:W-:-:S03]  /*0750*/  @!P5 FMUL R22, R22, 0.10000000149011611938 ;  /* 0x3dcccccd1616d820 */ /* 0x000fc60000400000 */
[----:B------:R-:W-:Y:S01]  /*0760*/  @!P3 FMUL R27, R27, 0.10000000149011611938 ;  /* 0x3dcccccd1b1bb820 */ /* 0x000fe20000400000 */
[----:B-1----:R-:W-:-:S04]  /*0770*/  IMAD.WIDE R2, R0, 0x4, R2 ;  /* 0x0000000400027825 */ /* 0x002fc800078e0202 */
[----:B------:R-:W-:Y:S01]  /*0780*/  @!P2 FMUL R26, R26, 0.10000000149011611938 ;  /* 0x3dcccccd1a1aa820 */ /* 0x000fe20000400000 */
[----:B------:R-:W-:Y:S01]  /*0790*/  @!P1 FMUL R25, R25, 0.10000000149011611938 ;  /* 0x3dcccccd19199820 */ /* 0x000fe20000400000 */
[----:B------:R-:W-:Y:S01]  /*07a0*/  @!P0 FMUL R24, R24, 0.10000000149011611938 ;  /* 0x3dcccccd18188820 */ /* 0x000fe20000400000 */
[----:B------:R-:W-:-:S04]  /*07b0*/  @!P6 FMUL R20, R20, 0.10000000149011611938 ;  /* 0x3dcccccd1414e820 */ /* 0x000fc80000400000 */
[----:B------:R-:W-:Y:S04]  /*07c0*/  STG.E.128 desc[UR4][R2.64], R24 ;  /* 0x0000001802007986 */ /* 0x000fe8000c101d04 */
[----:B------:R-:W-:Y:S01]  /*07d0*/  STG.E.128 desc[UR4][R2.64+0x800], R20 ;  /* 0x0008001402007986 */ /* 0x000fe2000c101d04 */
[----:B------:R-:W-:Y:S05]  /*07e0*/  EXIT ;  /* 0x000000000000794d */ /* 0x000fea0003800000 */
.L_x_0:
[----:B------:R-:W-:-:S00]  /*07f0*/  BRA `(.L_x_0) ;  /* 0xfffffffc00fc7947 */ /* 0x000fc0000383ffff */
[----:B------:R-:W-:-:S00]  /*0800*/  NOP ;  /* 0x0000000000007918 */ /* 0x000fc00000000000 */
[----:B------:R-:W-:-:S00]  /*0810*/  NOP ;  /* 0x0000000000007918 */ /* 0x000fc00000000000 */
[----:B------:R-:W-:-:S00]  /*0820*/  NOP ;  /* 0x0000000000007918 */ /* 0x000fc00000000000 */
[----:B------:R-:W-:-:S00]  /*0830*/  NOP ;  /* 0x0000000000007918 */ /* 0x000fc00000000000 */
[----:B------:R-:W-:-:S00]  /*0840*/  NOP ;  /* 0x0000000000007918 */ /* 0x000fc00000000000 */
[----:B------:R-:W-:-:S00]  /*0850*/  NOP ;  /* 0x0000000000007918 */ /* 0x000fc00000000000 */
[----:B------:R-:W-:-:S00]  /*0860*/  NOP ;  /* 0x0000000000007918 */ /* 0x000fc00000000000 */
[----:B------:R-:W-:-:S00]  /*0870*/  NOP ;  /* 0x0000000000007918 */ /* 0x000fc00000000000 */
.L_x_1:


//--------------------- .nv.global.init           --------------------------
	.section	.nv.global.init,"aw",@progbits
.nv.global.init:
	.type		_$_str,@object
	.size		_$_str,(_$_str_$_2 - _$_str)
_$_str:
        /*0000*/ 	.byte	0x5f, 0x5f, 0x43, 0x55, 0x44, 0x41, 0x5f, 0x46, 0x54, 0x5a, 0x00
	.type		_$_str_$_2,@object
	.size		_$_str_$_2,(.L_1 - _$_str_$_2)
_$_str_$_2:
        /*000b*/ 	.byte	0x5f, 0x5f, 0x43, 0x55, 0x44, 0x41, 0x5f, 0x50, 0x52, 0x45, 0x43, 0x5f, 0x53, 0x51, 0x52, 0x54
        /*001b*/ 	.byte	0x00
.L_1:


//--------------------- .nv.constant0.triton_poi_fused__native_batch_norm_legit_no_training_convolution_leaky_relu_17 --------------------------
	.section	.nv.constant0.triton_poi_fused__native_batch_norm_legit_no_training_convolution_leaky_relu_17,"a",@progbits
	.sectionflags	@""
	.align	4
.nv.constant0.triton_poi_fused__native_batch_norm_legit_no_training_convolution_leaky_relu_17:
	.zero		588
